//
// Generated by NVIDIA NVVM Compiler
//
// Compiler Build ID: CL-36424714
// Cuda compilation tools, release 13.0, V13.0.88
// Based on NVVM 20.0.0
//

.version 9.0
.target sm_100
.address_size 64

	// .globl	_Z7computePiS_

.visible .entry _Z7computePiS_(
	.param .u64 .ptr .align 1 _Z7computePiS__param_0,
	.param .u64 .ptr .align 1 _Z7computePiS__param_1
)
{
	.reg .pred 	%p<5>;
	.reg .b32 	%r<14>;
	.reg .b64 	%rd<8>;

	ld.param.u64 	%rd1, [_Z7computePiS__param_0];
	ld.param.u64 	%rd2, [_Z7computePiS__param_1];
	cvta.to.global.u64 	%rd3, %rd2;
	mov.u32 	%r1, %tid.x;
	mul.wide.u32 	%rd4, %r1, 4;
	add.s64 	%rd5, %rd3, %rd4;
	mov.b32 	%r2, 0;
	st.global.u32 	[%rd5], %r2;
	cvta.to.global.u64 	%rd6, %rd1;
	add.s64 	%rd7, %rd6, %rd4;
	ld.global.u32 	%r3, [%rd7];
	setp.eq.s32 	%p1, %r3, 6;
	selp.u32 	%r4, 1, 0, %p1;
	st.global.u32 	[%rd5], %r4;
	ld.global.u32 	%r5, [%rd7+16];
	setp.eq.s32 	%p2, %r5, 6;
	selp.u32 	%r6, 1, 0, %p2;
	add.s32 	%r7, %r4, %r6;
	st.global.u32 	[%rd5], %r7;
	ld.global.u32 	%r8, [%rd7+32];
	setp.eq.s32 	%p3, %r8, 6;
	selp.u32 	%r9, 1, 0, %p3;
	add.s32 	%r10, %r7, %r9;
	st.global.u32 	[%rd5], %r10;
	ld.global.u32 	%r11, [%rd7+48];
	setp.eq.s32 	%p4, %r11, 6;
	selp.u32 	%r12, 1, 0, %p4;
	add.s32 	%r13, %r10, %r12;
	st.global.u32 	[%rd5], %r13;
	ret;

}


// ===== COMPILED SASS (sm_100) =====

	.target	sm_100

	.elftype	@"ET_EXEC"


//--------------------- .note.nv.tkinfo           --------------------------
	.section	.note.nv.tkinfo,"",@"SHT_NOTE"
	.sectionflags	@"SHF_NOTE_NV_TKINFO"
	.tkinfo
        /*0018*/ 	.word	0x00000002
        /*0030*/ 	.string	""
        /*0030*/ 	.string	"ptxas"
        /*0030*/ 	.string	"Cuda compilation tools, release 13.0, V13.0.88"
        /*0030*/ 	.string	"Build cuda_13.0.r13.0/compiler.36424714_0"
        /*0030*/ 	.string	"-arch sm_100 -m 64 "



//--------------------- .note.nv.cuinfo           --------------------------
	.section	.note.nv.cuinfo,"",@"SHT_NOTE"
	.sectionflags	@"SHF_NOTE_NV_CUINFO"
        /*0018*/ 	.short	0x0002
        /*001a*/ 	.short	0x0064
        /*001c*/ 	.short	0x0082
	.zero		2


//--------------------- .nv.info                  --------------------------
	.section	.nv.info,"",@"SHT_CUDA_INFO"
	.align	4


	//----- nvinfo : EIATTR_REGCOUNT
	.align		4
        /*0000*/ 	.byte	0x04, 0x2f
        /*0002*/ 	.short	(.L_1 - .L_0)
	.align		4
.L_0:
        /*0004*/ 	.word	index@(_Z7computePiS_)
        /*0008*/ 	.word	0x0000000e


	//----- nvinfo : EIATTR_FRAME_SIZE
	.align		4
.L_1:
        /*000c*/ 	.byte	0x04, 0x11
        /*000e*/ 	.short	(.L_3 - .L_2)
	.align		4
.L_2:
        /*0010*/ 	.word	index@(_Z7computePiS_)
        /*0014*/ 	.word	0x00000000


	//----- nvinfo : EIATTR_MIN_STACK_SIZE
	.align		4
.L_3:
        /*0018*/ 	.byte	0x04, 0x12
        /*001a*/ 	.short	(.L_5 - .L_4)
	.align		4
.L_4:
        /*001c*/ 	.word	index@(_Z7computePiS_)
        /*0020*/ 	.word	0x00000000
.L_5:


//--------------------- .nv.compat                --------------------------
	.section	.nv.compat,"",@"SHT_CUDA_COMPAT_INFO"
	.align	4
        /*0000*/ 	.byte	0x02, 0x09, 0x00, 0x00, 0x02, 0x02, 0x01, 0x00, 0x02, 0x05, 0x05, 0x00, 0x03, 0x07, 0x01, 0x01
        /*0010*/ 	.byte	0x02, 0x03, 0x00, 0x00, 0x02, 0x06, 0x01, 0x00, 0x04, 0x0b, 0x08, 0x00, 0x09, 0x00, 0x00, 0x00
        /*0020*/ 	.byte	0x00, 0x00, 0x00, 0x00


//--------------------- .nv.info._Z7computePiS_   --------------------------
	.section	.nv.info._Z7computePiS_,"",@"SHT_CUDA_INFO"
	.sectionflags	@""
	.align	4


	//----- nvinfo : EIATTR_CUDA_API_VERSION
	.align		4
        /*0000*/ 	.byte	0x04, 0x37
        /*0002*/ 	.short	(.L_7 - .L_6)
.L_6:
        /*0004*/ 	.word	0x00000082


	//----- nvinfo : EIATTR_KPARAM_INFO
	.align		4
.L_7:
        /*0008*/ 	.byte	0x04, 0x17
        /*000a*/ 	.short	(.L_9 - .L_8)
.L_8:
        /*000c*/ 	.word	0x00000000
        /*0010*/ 	.short	0x0001
        /*0012*/ 	.short	0x0008
        /*0014*/ 	.byte	0x00, 0xf5, 0x21, 0x00


	//----- nvinfo : EIATTR_KPARAM_INFO
	.align		4
.L_9:
        /*0018*/ 	.byte	0x04, 0x17
        /*001a*/ 	.short	(.L_11 - .L_10)
.L_10:
        /*001c*/ 	.word	0x00000000
        /*0020*/ 	.short	0x0000
        /*0022*/ 	.short	0x0000
        /*0024*/ 	.byte	0x00, 0xf5, 0x21, 0x00


	//----- nvinfo : EIATTR_SPARSE_MMA_MASK
	.align		4
.L_11:
        /*0028*/ 	.byte	0x03, 0x50
        /*002a*/ 	.short	0x0000


	//----- nvinfo : EIATTR_MAXREG_COUNT
	.align		4
        /*002c*/ 	.byte	0x03, 0x1b
        /*002e*/ 	.short	0x00ff


	//----- nvinfo : EIATTR_MERCURY_ISA_VERSION
	.align		4
        /*0030*/ 	.byte	0x03, 0x5f
        /*0032*/ 	.short	0x0101


	//----- nvinfo : EIATTR_VRC_CTA_INIT_COUNT
	.align		4
        /*0034*/ 	.byte	0x02, 0x4a
	.zero		1
	.zero		1


	//----- nvinfo : EIATTR_EXIT_INSTR_OFFSETS
	.align		4
        /*0038*/ 	.byte	0x04, 0x1c
        /*003a*/ 	.short	(.L_13 - .L_12)


	//   ....[0]....
.L_12:
        /*003c*/ 	.word	0x000001b0


	//----- nvinfo : EIATTR_CBANK_PARAM_SIZE
	.align		4
.L_13:
        /*0040*/ 	.byte	0x03, 0x19
        /*0042*/ 	.short	0x0010


	//----- nvinfo : EIATTR_PARAM_CBANK
	.align		4
        /*0044*/ 	.byte	0x04, 0x0a
        /*0046*/ 	.short	(.L_15 - .L_14)
	.align		4
.L_14:
        /*0048*/ 	.word	index@(.nv.constant0._Z7computePiS_)
        /*004c*/ 	.short	0x0380
        /*004e*/ 	.short	0x0010


	//----- nvinfo : EIATTR_SW_WAR
	.align		4
.L_15:
        /*0050*/ 	.byte	0x04, 0x36
        /*0052*/ 	.short	(.L_17 - .L_16)
.L_16:
        /*0054*/ 	.word	0x00000008
.L_17:


//--------------------- .nv.callgraph             --------------------------
	.section	.nv.callgraph,"",@"SHT_CUDA_CALLGRAPH"
	.align	4
	.sectionentsize	8
	.align		4
        /*0000*/ 	.word	0x00000000
	.align		4
        /*0004*/ 	.word	0xffffffff
	.align		4
        /*0008*/ 	.word	0x00000000
	.align		4
        /*000c*/ 	.word	0xfffffffe
	.align		4
        /*0010*/ 	.word	0x00000000
	.align		4
        /*0014*/ 	.word	0xfffffffd
	.align		4
        /*0018*/ 	.word	0x00000000
	.align		4
        /*001c*/ 	.word	0xfffffffc


//--------------------- .text._Z7computePiS_      --------------------------
	.section	.text._Z7computePiS_,"ax",@progbits
	.align	128
        .global         _Z7computePiS_
        .type           _Z7computePiS_,@function
        .size           _Z7computePiS_,(.L_x_1 - _Z7computePiS_)
        .other          _Z7computePiS_,@"STO_CUDA_ENTRY STV_DEFAULT"
_Z7computePiS_:
.text._Z7computePiS_:
[----:B------:R-:W-:Y:S01]  /*0000*/  LDC R1, c[0x0][0x37c] ;  /* 0x0000df00ff017b82 */ /* 0x000fe20000000800 */
[----:B------:R-:W0:Y:S07]  /*0010*/  S2R R7, SR_TID.X ;  /* 0x0000000000077919 */ /* 0x000e2e0000002100 */
[----:B------:R-:W0:Y:S01]  /*0020*/  LDC.64 R2, c[0x0][0x388] ;  /* 0x0000e200ff027b82 */ /* 0x000e220000000a00 */
[----:B------:R-:W1:Y:S07]  /*0030*/  LDCU.64 UR4, c[0x0][0x358] ;  /* 0x00006b00ff0477ac */ /* 0x000e6e0008000a00 */
[----:B------:R-:W2:Y:S01]  /*0040*/  LDC.64 R4, c[0x0][0x380] ;  /* 0x0000e000ff047b82 */ /* 0x000ea20000000a00 */
[----:B0-----:R-:W-:-:S04]  /*0050*/  IMAD.WIDE.U32 R2, R7, 0x4, R2 ;  /* 0x0000000407027825 */ /* 0x001fc800078e0002 */
[----:B--2---:R-:W-:Y:S01]  /*0060*/  IMAD.WIDE.U32 R4, R7, 0x4, R4 ;  /* 0x0000000407047825 */ /* 0x004fe200078e0004 */
[----:B-1----:R-:W-:Y:S04]  /*0070*/  STG.E desc[UR4][R2.64], RZ ;  /* 0x000000ff02007986 */ /* 0x002fe8000c101904 */
[----:B------:R-:W2:Y:S02]  /*0080*/  LDG.E R0, desc[UR4][R4.64] ;  /* 0x0000000404007981 */ /* 0x000ea4000c1e1900 */
[----:B--2---:R-:W-:-:S04]  /*0090*/  ISETP.NE.AND P0, PT, R0, 0x6, PT ;  /* 0x000000060000780c */ /* 0x004fc80003f05270 */
[----:B------:R-:W-:-:S05]  /*00a0*/  SEL R7, RZ, 0x1, P0 ;  /* 0x00000001ff077807 */ /* 0x000fca0000000000 */
[----:B------:R0:W-:Y:S04]  /*00b0*/  STG.E desc[UR4][R2.64], R7 ;  /* 0x0000000702007986 */ /* 0x0001e8000c101904 */
[----:B------:R-:W2:Y:S01]  /*00c0*/  LDG.E R0, desc[UR4][R4.64+0x10] ;  /* 0x0000100404007981 */ /* 0x000ea2000c1e1900 */
[----:B------:R-:W-:Y:S01]  /*00d0*/  VIADD R9, R7, 0x1 ;  /* 0x0000000107097836 */ /* 0x000fe20000000000 */
[----:B--2---:R-:W-:-:S13]  /*00e0*/  ISETP.NE.AND P0, PT, R0, 0x6, PT ;  /* 0x000000060000780c */ /* 0x004fda0003f05270 */
[----:B------:R-:W-:-:S05]  /*00f0*/  @P0 IMAD.MOV R9, RZ, RZ, R7 ;  /* 0x000000ffff090224 */ /* 0x000fca00078e0207 */
[----:B------:R-:W-:Y:S04]  /*0100*/  STG.E desc[UR4][R2.64], R9 ;  /* 0x0000000902007986 */ /* 0x000fe8000c101904 */
[----:B------:R-:W2:Y:S01]  /*0110*/  LDG.E R0, desc[UR4][R4.64+0x20] ;  /* 0x0000200404007981 */ /* 0x000ea2000c1e1900 */
[----:B------:R-:W-:Y:S02]  /*0120*/  IADD3 R11, PT, PT, R9, 0x1, RZ ;  /* 0x00000001090b7810 */ /* 0x000fe40007ffe0ff */
[----:B--2---:R-:W-:-:S13]  /*0130*/  ISETP.NE.AND P0, PT, R0, 0x6, PT ;  /* 0x000000060000780c */ /* 0x004fda0003f05270 */
[----:B------:R-:W-:-:S05]  /*0140*/  @P0 IMAD.MOV R11, RZ, RZ, R9 ;  /* 0x000000ffff0b0224 */ /* 0x000fca00078e0209 */
[----:B------:R-:W-:Y:S04]  /*0150*/  STG.E desc[UR4][R2.64], R11 ;  /* 0x0000000b02007986 */ /* 0x000fe8000c101904 */
[----:B------:R-:W2:Y:S01]  /*0160*/  LDG.E R0, desc[UR4][R4.64+0x30] ;  /* 0x0000300404007981 */ /* 0x000ea2000c1e1900 */
[----:B0-----:R-:W-:Y:S02]  /*0170*/  IADD3 R7, PT, PT, R11, 0x1, RZ ;  /* 0x000000010b077810 */ /* 0x001fe40007ffe0ff */
[----:B--2---:R-:W-:-:S13]  /*0180*/  ISETP.NE.AND P0, PT, R0, 0x6, PT ;  /* 0x000000060000780c */ /* 0x004fda0003f05270 */
[----:B------:R-:W-:-:S05]  /*0190*/  @P0 IMAD.MOV R7, RZ, RZ, R11 ;  /* 0x000000ffff070224 */ /* 0x000fca00078e020b */
[----:B------:R-:W-:Y:S01]  /*01a0*/  STG.E desc[UR4][R2.64], R7 ;  /* 0x0000000702007986 */ /* 0x000fe2000c101904 */
[----:B------:R-:W-:Y:S05]  /*01b0*/  EXIT ;  /* 0x000000000000794d */ /* 0x000fea0003800000 */
.L_x_0:
[----:B------:R-:W-:-:S00]  /*01c0*/  BRA `(.L_x_0) ;  /* 0xfffffffc00fc7947 */ /* 0x000fc0000383ffff */
[----:B------:R-:W-:-:S00]  /*01d0*/  NOP ;  /* 0x0000000000007918 */ /* 0x000fc00000000000 */
        /* <DEDUP_REMOVED lines=10> */
.L_x_1:


//--------------------- .nv.shared.reserved.0     --------------------------
	.section	.nv.shared.reserved.0,"aw",@nobits
	.weak		__nv_reservedSMEM_offset_0_alias
	.size		__nv_reservedSMEM_offset_0_alias, 0, 64
	.other		__nv_reservedSMEM_offset_0_alias,@"STO_CUDA_RESERVED_SHARED STV_DEFAULT"
__nv_reservedSMEM_offset_0_alias:
	.zero		0
	.zero		64


//--------------------- .nv.constant0._Z7computePiS_ --------------------------
	.section	.nv.constant0._Z7computePiS_,"a",@progbits
	.sectionflags	@""
	.align	4
.nv.constant0._Z7computePiS_:
	.zero		912


//--------------------- SYMBOLS --------------------------

	.type		.nv.reservedSmem.offset0,@object
	.size		.nv.reservedSmem.offset0,0x4
